//
// Generated by NVIDIA NVVM Compiler
//
// Compiler Build ID: CL-36424714
// Cuda compilation tools, release 13.0, V13.0.88
// Based on NVVM 20.0.0
//

.version 9.0
.target sm_100
.address_size 64

	// .globl	_Z12squareKernelPfS_i
.func  (.param .b64 func_retval0) __internal_accurate_pow
(
	.param .b64 __internal_accurate_pow_param_0
)
;

.visible .entry _Z12squareKernelPfS_i(
	.param .u64 .ptr .align 1 _Z12squareKernelPfS_i_param_0,
	.param .u64 .ptr .align 1 _Z12squareKernelPfS_i_param_1,
	.param .u32 _Z12squareKernelPfS_i_param_2
)
{
	.reg .pred 	%p<15>;
	.reg .b32 	%r<24>;
	.reg .b32 	%f<3>;
	.reg .b64 	%rd<9>;
	.reg .b64 	%fd<21>;

	ld.param.u64 	%rd1, [_Z12squareKernelPfS_i_param_0];
	ld.param.u64 	%rd2, [_Z12squareKernelPfS_i_param_1];
	ld.param.u32 	%r5, [_Z12squareKernelPfS_i_param_2];
	mov.u32 	%r6, %tid.x;
	mov.u32 	%r7, %ctaid.x;
	mov.u32 	%r8, %ntid.x;
	mad.lo.s32 	%r1, %r7, %r8, %r6;
	setp.ge.u32 	%p1, %r1, %r5;
	@%p1 bra 	$L__BB0_9;
	cvta.to.global.u64 	%rd3, %rd1;
	mul.wide.u32 	%rd4, %r1, 4;
	add.s64 	%rd5, %rd3, %rd4;
	ld.global.f32 	%f1, [%rd5];
	cvt.f64.f32 	%fd9, %f1;
	add.f64 	%fd10, %fd9, 0dC002666666666666;
	div.rn.f64 	%fd1, %fd9, %fd10;
	{
	.reg .b32 %temp; 
	mov.b64 	{%temp, %r2}, %fd1;
	}
	mov.f64 	%fd11, 0d4008000000000000;
	{
	.reg .b32 %temp; 
	mov.b64 	{%temp, %r9}, %fd11;
	}
	and.b32  	%r4, %r9, 2146435072;
	setp.eq.s32 	%p2, %r4, 1073741824;
	abs.f64 	%fd2, %fd1;
	{ // callseq 0, 0
	.param .b64 param0;
	st.param.f64 	[param0], %fd2;
	.param .b64 retval0;
	call.uni (retval0), 
	__internal_accurate_pow, 
	(
	param0
	);
	ld.param.f64 	%fd12, [retval0];
	} // callseq 0
	setp.lt.s32 	%p3, %r2, 0;
	neg.f64 	%fd14, %fd12;
	selp.f64 	%fd15, %fd14, %fd12, %p2;
	selp.f64 	%fd20, %fd15, %fd12, %p3;
	setp.neu.f64 	%p4, %fd1, 0d0000000000000000;
	@%p4 bra 	$L__BB0_3;
	setp.eq.s32 	%p5, %r4, 1073741824;
	selp.b32 	%r10, %r2, 0, %p5;
	setp.lt.s32 	%p6, %r9, 0;
	or.b32  	%r11, %r10, 2146435072;
	selp.b32 	%r12, %r11, %r10, %p6;
	mov.b32 	%r13, 0;
	mov.b64 	%fd20, {%r13, %r12};
$L__BB0_3:
	add.f64 	%fd16, %fd1, 0d4008000000000000;
	{
	.reg .b32 %temp; 
	mov.b64 	{%temp, %r14}, %fd16;
	}
	and.b32  	%r15, %r14, 2146435072;
	setp.ne.s32 	%p7, %r15, 2146435072;
	@%p7 bra 	$L__BB0_8;
	setp.num.f64 	%p8, %fd1, %fd1;
	@%p8 bra 	$L__BB0_6;
	mov.f64 	%fd17, 0d4008000000000000;
	add.rn.f64 	%fd20, %fd1, %fd17;
	bra.uni 	$L__BB0_8;
$L__BB0_6:
	setp.neu.f64 	%p9, %fd2, 0d7FF0000000000000;
	@%p9 bra 	$L__BB0_8;
	setp.lt.s32 	%p10, %r2, 0;
	setp.eq.s32 	%p11, %r4, 1073741824;
	setp.lt.s32 	%p12, %r9, 0;
	selp.b32 	%r17, 0, 2146435072, %p12;
	and.b32  	%r18, %r9, 2147483647;
	setp.ne.s32 	%p13, %r18, 1071644672;
	or.b32  	%r19, %r17, -2147483648;
	selp.b32 	%r20, %r19, %r17, %p13;
	selp.b32 	%r21, %r20, %r17, %p11;
	selp.b32 	%r22, %r21, %r17, %p10;
	mov.b32 	%r23, 0;
	mov.b64 	%fd20, {%r23, %r22};
$L__BB0_8:
	setp.eq.f64 	%p14, %fd1, 0d3FF0000000000000;
	selp.f64 	%fd18, 0d3FF0000000000000, %fd20, %p14;
	cvt.rn.f32.f64 	%f2, %fd18;
	cvta.to.global.u64 	%rd6, %rd2;
	add.s64 	%rd8, %rd6, %rd4;
	st.global.f32 	[%rd8], %f2;
$L__BB0_9:
	ret;

}
.func  (.param .b64 func_retval0) __internal_accurate_pow(
	.param .b64 __internal_accurate_pow_param_0
)
{
	.reg .pred 	%p<8>;
	.reg .b32 	%r<49>;
	.reg .b32 	%f<3>;
	.reg .b64 	%fd<109>;

	ld.param.f64 	%fd10, [__internal_accurate_pow_param_0];
	{
	.reg .b32 %temp; 
	mov.b64 	{%temp, %r46}, %fd10;
	}
	{
	.reg .b32 %temp; 
	mov.b64 	{%r45, %temp}, %fd10;
	}
	shr.u32 	%r47, %r46, 20;
	setp.gt.u32 	%p1, %r46, 1048575;
	@%p1 bra 	$L__BB1_2;
	mul.f64 	%fd11, %fd10, 0d4350000000000000;
	{
	.reg .b32 %temp; 
	mov.b64 	{%temp, %r46}, %fd11;
	}
	{
	.reg .b32 %temp; 
	mov.b64 	{%r45, %temp}, %fd11;
	}
	shr.u32 	%r16, %r46, 20;
	add.s32 	%r47, %r16, -54;
$L__BB1_2:
	add.s32 	%r48, %r47, -1023;
	and.b32  	%r17, %r46, -2146435073;
	or.b32  	%r18, %r17, 1072693248;
	mov.b64 	%fd107, {%r45, %r18};
	setp.lt.u32 	%p2, %r18, 1073127583;
	@%p2 bra 	$L__BB1_4;
	{
	.reg .b32 %temp; 
	mov.b64 	{%r19, %temp}, %fd107;
	}
	{
	.reg .b32 %temp; 
	mov.b64 	{%temp, %r20}, %fd107;
	}
	add.s32 	%r21, %r20, -1048576;
	mov.b64 	%fd107, {%r19, %r21};
	add.s32 	%r48, %r47, -1022;
$L__BB1_4:
	add.f64 	%fd12, %fd107, 0dBFF0000000000000;
	add.f64 	%fd13, %fd107, 0d3FF0000000000000;
	rcp.approx.ftz.f64 	%fd14, %fd13;
	neg.f64 	%fd15, %fd13;
	fma.rn.f64 	%fd16, %fd15, %fd14, 0d3FF0000000000000;
	fma.rn.f64 	%fd17, %fd16, %fd16, %fd16;
	fma.rn.f64 	%fd18, %fd17, %fd14, %fd14;
	mul.f64 	%fd19, %fd12, %fd18;
	fma.rn.f64 	%fd20, %fd12, %fd18, %fd19;
	mul.f64 	%fd21, %fd20, %fd20;
	fma.rn.f64 	%fd22, %fd21, 0d3EB0F5FF7D2CAFE2, 0d3ED0F5D241AD3B5A;
	fma.rn.f64 	%fd23, %fd22, %fd21, 0d3EF3B20A75488A3F;
	fma.rn.f64 	%fd24, %fd23, %fd21, 0d3F1745CDE4FAECD5;
	fma.rn.f64 	%fd25, %fd24, %fd21, 0d3F3C71C7258A578B;
	fma.rn.f64 	%fd26, %fd25, %fd21, 0d3F6249249242B910;
	fma.rn.f64 	%fd27, %fd26, %fd21, 0d3F89999999999DFB;
	sub.f64 	%fd28, %fd12, %fd20;
	add.f64 	%fd29, %fd28, %fd28;
	neg.f64 	%fd30, %fd20;
	fma.rn.f64 	%fd31, %fd30, %fd12, %fd29;
	mul.f64 	%fd32, %fd18, %fd31;
	fma.rn.f64 	%fd33, %fd21, %fd27, 0d3FB5555555555555;
	mov.f64 	%fd34, 0d3FB5555555555555;
	sub.f64 	%fd35, %fd34, %fd33;
	fma.rn.f64 	%fd36, %fd21, %fd27, %fd35;
	add.f64 	%fd37, %fd36, 0dBC46A4CB00B9E7B0;
	add.f64 	%fd38, %fd33, %fd37;
	sub.f64 	%fd39, %fd33, %fd38;
	add.f64 	%fd40, %fd37, %fd39;
	mul.rn.f64 	%fd41, %fd20, %fd20;
	neg.f64 	%fd42, %fd41;
	fma.rn.f64 	%fd43, %fd20, %fd20, %fd42;
	{
	.reg .b32 %temp; 
	mov.b64 	{%r22, %temp}, %fd32;
	}
	{
	.reg .b32 %temp; 
	mov.b64 	{%temp, %r23}, %fd32;
	}
	add.s32 	%r24, %r23, 1048576;
	mov.b64 	%fd44, {%r22, %r24};
	fma.rn.f64 	%fd45, %fd20, %fd44, %fd43;
	mul.rn.f64 	%fd46, %fd41, %fd20;
	neg.f64 	%fd47, %fd46;
	fma.rn.f64 	%fd48, %fd41, %fd20, %fd47;
	fma.rn.f64 	%fd49, %fd41, %fd32, %fd48;
	fma.rn.f64 	%fd50, %fd45, %fd20, %fd49;
	mul.rn.f64 	%fd51, %fd38, %fd46;
	neg.f64 	%fd52, %fd51;
	fma.rn.f64 	%fd53, %fd38, %fd46, %fd52;
	fma.rn.f64 	%fd54, %fd38, %fd50, %fd53;
	fma.rn.f64 	%fd55, %fd40, %fd46, %fd54;
	add.f64 	%fd56, %fd51, %fd55;
	sub.f64 	%fd57, %fd51, %fd56;
	add.f64 	%fd58, %fd55, %fd57;
	add.f64 	%fd59, %fd20, %fd56;
	sub.f64 	%fd60, %fd20, %fd59;
	add.f64 	%fd61, %fd56, %fd60;
	add.f64 	%fd62, %fd58, %fd61;
	add.f64 	%fd63, %fd32, %fd62;
	add.f64 	%fd64, %fd59, %fd63;
	sub.f64 	%fd65, %fd59, %fd64;
	add.f64 	%fd66, %fd63, %fd65;
	xor.b32  	%r25, %r48, -2147483648;
	mov.b32 	%r26, 1127219200;
	mov.b64 	%fd67, {%r25, %r26};
	mov.b32 	%r27, -2147483648;
	mov.b64 	%fd68, {%r27, %r26};
	sub.f64 	%fd69, %fd67, %fd68;
	fma.rn.f64 	%fd70, %fd69, 0d3FE62E42FEFA39EF, %fd64;
	fma.rn.f64 	%fd71, %fd69, 0dBFE62E42FEFA39EF, %fd70;
	sub.f64 	%fd72, %fd71, %fd64;
	sub.f64 	%fd73, %fd66, %fd72;
	fma.rn.f64 	%fd74, %fd69, 0d3C7ABC9E3B39803F, %fd73;
	add.f64 	%fd75, %fd70, %fd74;
	sub.f64 	%fd76, %fd70, %fd75;
	add.f64 	%fd77, %fd74, %fd76;
	mov.f64 	%fd78, 0d4008000000000000;
	{
	.reg .b32 %temp; 
	mov.b64 	{%temp, %r28}, %fd78;
	}
	{
	.reg .b32 %temp; 
	mov.b64 	{%r29, %temp}, %fd78;
	}
	shl.b32 	%r30, %r28, 1;
	setp.gt.u32 	%p3, %r30, -33554433;
	and.b32  	%r31, %r28, -15728641;
	selp.b32 	%r32, %r31, %r28, %p3;
	mov.b64 	%fd79, {%r29, %r32};
	mul.rn.f64 	%fd80, %fd75, %fd79;
	neg.f64 	%fd81, %fd80;
	fma.rn.f64 	%fd82, %fd75, %fd79, %fd81;
	fma.rn.f64 	%fd83, %fd77, %fd79, %fd82;
	add.f64 	%fd4, %fd80, %fd83;
	sub.f64 	%fd84, %fd80, %fd4;
	add.f64 	%fd5, %fd83, %fd84;
	fma.rn.f64 	%fd85, %fd4, 0d3FF71547652B82FE, 0d4338000000000000;
	{
	.reg .b32 %temp; 
	mov.b64 	{%r13, %temp}, %fd85;
	}
	mov.f64 	%fd86, 0dC338000000000000;
	add.rn.f64 	%fd87, %fd85, %fd86;
	fma.rn.f64 	%fd88, %fd87, 0dBFE62E42FEFA39EF, %fd4;
	fma.rn.f64 	%fd89, %fd87, 0dBC7ABC9E3B39803F, %fd88;
	fma.rn.f64 	%fd90, %fd89, 0d3E5ADE1569CE2BDF, 0d3E928AF3FCA213EA;
	fma.rn.f64 	%fd91, %fd90, %fd89, 0d3EC71DEE62401315;
	fma.rn.f64 	%fd92, %fd91, %fd89, 0d3EFA01997C89EB71;
	fma.rn.f64 	%fd93, %fd92, %fd89, 0d3F2A01A014761F65;
	fma.rn.f64 	%fd94, %fd93, %fd89, 0d3F56C16C1852B7AF;
	fma.rn.f64 	%fd95, %fd94, %fd89, 0d3F81111111122322;
	fma.rn.f64 	%fd96, %fd95, %fd89, 0d3FA55555555502A1;
	fma.rn.f64 	%fd97, %fd96, %fd89, 0d3FC5555555555511;
	fma.rn.f64 	%fd98, %fd97, %fd89, 0d3FE000000000000B;
	fma.rn.f64 	%fd99, %fd98, %fd89, 0d3FF0000000000000;
	fma.rn.f64 	%fd100, %fd99, %fd89, 0d3FF0000000000000;
	{
	.reg .b32 %temp; 
	mov.b64 	{%r14, %temp}, %fd100;
	}
	{
	.reg .b32 %temp; 
	mov.b64 	{%temp, %r15}, %fd100;
	}
	shl.b32 	%r33, %r13, 20;
	add.s32 	%r34, %r33, %r15;
	mov.b64 	%fd108, {%r14, %r34};
	{
	.reg .b32 %temp; 
	mov.b64 	{%temp, %r35}, %fd4;
	}
	mov.b32 	%f2, %r35;
	abs.f32 	%f1, %f2;
	setp.lt.f32 	%p4, %f1, 0f4086232B;
	@%p4 bra 	$L__BB1_7;
	setp.lt.f64 	%p5, %fd4, 0d0000000000000000;
	add.f64 	%fd101, %fd4, 0d7FF0000000000000;
	selp.f64 	%fd108, 0d0000000000000000, %fd101, %p5;
	setp.geu.f32 	%p6, %f1, 0f40874800;
	@%p6 bra 	$L__BB1_7;
	shr.u32 	%r36, %r13, 31;
	add.s32 	%r37, %r13, %r36;
	shr.s32 	%r38, %r37, 1;
	shl.b32 	%r39, %r38, 20;
	add.s32 	%r40, %r15, %r39;
	mov.b64 	%fd102, {%r14, %r40};
	sub.s32 	%r41, %r13, %r38;
	shl.b32 	%r42, %r41, 20;
	add.s32 	%r43, %r42, 1072693248;
	mov.b32 	%r44, 0;
	mov.b64 	%fd103, {%r44, %r43};
	mul.f64 	%fd108, %fd103, %fd102;
$L__BB1_7:
	abs.f64 	%fd104, %fd108;
	setp.eq.f64 	%p7, %fd104, 0d7FF0000000000000;
	fma.rn.f64 	%fd105, %fd108, %fd5, %fd108;
	selp.f64 	%fd106, %fd108, %fd105, %p7;
	st.param.f64 	[func_retval0], %fd106;
	ret;

}


// ===== COMPILED SASS (sm_100) =====

	.target	sm_100

	.elftype	@"ET_EXEC"


//--------------------- .note.nv.tkinfo           --------------------------
	.section	.note.nv.tkinfo,"",@"SHT_NOTE"
	.sectionflags	@"SHF_NOTE_NV_TKINFO"
	.tkinfo
        /*0018*/ 	.word	0x00000002
        /*0030*/ 	.string	""
        /*0030*/ 	.string	"ptxas"
        /*0030*/ 	.string	"Cuda compilation tools, release 13.0, V13.0.88"
        /*0030*/ 	.string	"Build cuda_13.0.r13.0/compiler.36424714_0"
        /*0030*/ 	.string	"-arch sm_100 -m 64 "



//--------------------- .note.nv.cuinfo           --------------------------
	.section	.note.nv.cuinfo,"",@"SHT_NOTE"
	.sectionflags	@"SHF_NOTE_NV_CUINFO"
        /*0018*/ 	.short	0x0002
        /*001a*/ 	.short	0x0064
        /*001c*/ 	.short	0x0082
	.zero		2


//--------------------- .nv.info                  --------------------------
	.section	.nv.info,"",@"SHT_CUDA_INFO"
	.align	4


	//----- nvinfo : EIATTR_REGCOUNT
	.align		4
        /*0000*/ 	.byte	0x04, 0x2f
        /*0002*/ 	.short	(.L_1 - .L_0)
	.align		4
.L_0:
        /*0004*/ 	.word	index@(_Z12squareKernelPfS_i)
        /*0008*/ 	.word	0x0000001e


	//----- nvinfo : EIATTR_FRAME_SIZE
	.align		4
.L_1:
        /*000c*/ 	.byte	0x04, 0x11
        /*000e*/ 	.short	(.L_3 - .L_2)
	.align		4
.L_2:
        /*0010*/ 	.word	index@($_Z12squareKernelPfS_i$__internal_accurate_pow)
        /*0014*/ 	.word	0x00000000


	//----- nvinfo : EIATTR_FRAME_SIZE
	.align		4
.L_3:
        /*0018*/ 	.byte	0x04, 0x11
        /*001a*/ 	.short	(.L_5 - .L_4)
	.align		4
.L_4:
        /*001c*/ 	.word	index@($__internal_0_$__cuda_sm20_div_rn_f64_full)
        /*0020*/ 	.word	0x00000000


	//----- nvinfo : EIATTR_FRAME_SIZE
	.align		4
.L_5:
        /*0024*/ 	.byte	0x04, 0x11
        /*0026*/ 	.short	(.L_7 - .L_6)
	.align		4
.L_6:
        /*0028*/ 	.word	index@(_Z12squareKernelPfS_i)
        /*002c*/ 	.word	0x00000000


	//----- nvinfo : EIATTR_MIN_STACK_SIZE
	.align		4
.L_7:
        /*0030*/ 	.byte	0x04, 0x12
        /*0032*/ 	.short	(.L_9 - .L_8)
	.align		4
.L_8:
        /*0034*/ 	.word	index@(_Z12squareKernelPfS_i)
        /*0038*/ 	.word	0x00000000
.L_9:


//--------------------- .nv.compat                --------------------------
	.section	.nv.compat,"",@"SHT_CUDA_COMPAT_INFO"
	.align	4
        /*0000*/ 	.byte	0x02, 0x09, 0x00, 0x00, 0x02, 0x02, 0x01, 0x00, 0x02, 0x05, 0x05, 0x00, 0x03, 0x07, 0x01, 0x01
        /*0010*/ 	.byte	0x02, 0x03, 0x00, 0x00, 0x02, 0x06, 0x01, 0x00, 0x04, 0x0b, 0x08, 0x00, 0x01, 0x00, 0x00, 0x00
        /*0020*/ 	.byte	0x00, 0x00, 0x00, 0x00


//--------------------- .nv.info._Z12squareKernelPfS_i --------------------------
	.section	.nv.info._Z12squareKernelPfS_i,"",@"SHT_CUDA_INFO"
	.sectionflags	@""
	.align	4


	//----- nvinfo : EIATTR_CUDA_API_VERSION
	.align		4
        /*0000*/ 	.byte	0x04, 0x37
        /*0002*/ 	.short	(.L_11 - .L_10)
.L_10:
        /*0004*/ 	.word	0x00000082


	//----- nvinfo : EIATTR_KPARAM_INFO
	.align		4
.L_11:
        /*0008*/ 	.byte	0x04, 0x17
        /*000a*/ 	.short	(.L_13 - .L_12)
.L_12:
        /*000c*/ 	.word	0x00000000
        /*0010*/ 	.short	0x0002
        /*0012*/ 	.short	0x0010
        /*0014*/ 	.byte	0x00, 0xf0, 0x11, 0x00


	//----- nvinfo : EIATTR_KPARAM_INFO
	.align		4
.L_13:
        /*0018*/ 	.byte	0x04, 0x17
        /*001a*/ 	.short	(.L_15 - .L_14)
.L_14:
        /*001c*/ 	.word	0x00000000
        /*0020*/ 	.short	0x0001
        /*0022*/ 	.short	0x0008
        /*0024*/ 	.byte	0x00, 0xf5, 0x21, 0x00


	//----- nvinfo : EIATTR_KPARAM_INFO
	.align		4
.L_15:
        /*0028*/ 	.byte	0x04, 0x17
        /*002a*/ 	.short	(.L_17 - .L_16)
.L_16:
        /*002c*/ 	.word	0x00000000
        /*0030*/ 	.short	0x0000
        /*0032*/ 	.short	0x0000
        /*0034*/ 	.byte	0x00, 0xf5, 0x21, 0x00


	//----- nvinfo : EIATTR_SPARSE_MMA_MASK
	.align		4
.L_17:
        /*0038*/ 	.byte	0x03, 0x50
        /*003a*/ 	.short	0x0000


	//----- nvinfo : EIATTR_MAXREG_COUNT
	.align		4
        /*003c*/ 	.byte	0x03, 0x1b
        /*003e*/ 	.short	0x00ff


	//----- nvinfo : EIATTR_MERCURY_ISA_VERSION
	.align		4
        /*0040*/ 	.byte	0x03, 0x5f
        /*0042*/ 	.short	0x0101


	//----- nvinfo : EIATTR_VRC_CTA_INIT_COUNT
	.align		4
        /*0044*/ 	.byte	0x02, 0x4a
	.zero		1
	.zero		1


	//----- nvinfo : EIATTR_EXIT_INSTR_OFFSETS
	.align		4
        /*0048*/ 	.byte	0x04, 0x1c
        /*004a*/ 	.short	(.L_19 - .L_18)


	//   ....[0]....
.L_18:
        /*004c*/ 	.word	0x00000070


	//   ....[1]....
        /*0050*/ 	.word	0x00000430


	//----- nvinfo : EIATTR_CRS_STACK_SIZE
	.align		4
.L_19:
        /*0054*/ 	.byte	0x04, 0x1e
        /*0056*/ 	.short	(.L_21 - .L_20)
.L_20:
        /*0058*/ 	.word	0x00000000


	//----- nvinfo : EIATTR_CBANK_PARAM_SIZE
	.align		4
.L_21:
        /*005c*/ 	.byte	0x03, 0x19
        /*005e*/ 	.short	0x0014


	//----- nvinfo : EIATTR_PARAM_CBANK
	.align		4
        /*0060*/ 	.byte	0x04, 0x0a
        /*0062*/ 	.short	(.L_23 - .L_22)
	.align		4
.L_22:
        /*0064*/ 	.word	index@(.nv.constant0._Z12squareKernelPfS_i)
        /*0068*/ 	.short	0x0380
        /*006a*/ 	.short	0x0014


	//----- nvinfo : EIATTR_SW_WAR
	.align		4
.L_23:
        /*006c*/ 	.byte	0x04, 0x36
        /*006e*/ 	.short	(.L_25 - .L_24)
.L_24:
        /*0070*/ 	.word	0x00000008
.L_25:


//--------------------- .nv.callgraph             --------------------------
	.section	.nv.callgraph,"",@"SHT_CUDA_CALLGRAPH"
	.align	4
	.sectionentsize	8
	.align		4
        /*0000*/ 	.word	0x00000000
	.align		4
        /*0004*/ 	.word	0xffffffff
	.align		4
        /*0008*/ 	.word	0x00000000
	.align		4
        /*000c*/ 	.word	0xfffffffe
	.align		4
        /*0010*/ 	.word	0x00000000
	.align		4
        /*0014*/ 	.word	0xfffffffd
	.align		4
        /*0018*/ 	.word	0x00000000
	.align		4
        /*001c*/ 	.word	0xfffffffc


//--------------------- .text._Z12squareKernelPfS_i --------------------------
	.section	.text._Z12squareKernelPfS_i,"ax",@progbits
	.align	128
        .global         _Z12squareKernelPfS_i
        .type           _Z12squareKernelPfS_i,@function
        .size           _Z12squareKernelPfS_i,(.L_x_13 - _Z12squareKernelPfS_i)
        .other          _Z12squareKernelPfS_i,@"STO_CUDA_ENTRY STV_DEFAULT"
_Z12squareKernelPfS_i:
.text._Z12squareKernelPfS_i:
[----:B------:R-:W-:Y:S01]  /*0000*/  LDC R1, c[0x0][0x37c] ;  /* 0x0000df00ff017b82 */ /* 0x000fe20000000800 */
[----:B------:R-:W0:Y:S07]  /*0010*/  S2R R0, SR_TID.X ;  /* 0x0000000000007919 */ /* 0x000e2e0000002100 */
[----:B------:R-:W0:Y:S01]  /*0020*/  S2UR UR4, SR_CTAID.X ;  /* 0x00000000000479c3 */ /* 0x000e220000002500 */
[----:B------:R-:W1:Y:S07]  /*0030*/  LDCU UR5, c[0x0][0x390] ;  /* 0x00007200ff0577ac */ /* 0x000e6e0008000800 */
[----:B------:R-:W0:Y:S02]  /*0040*/  LDC R3, c[0x0][0x360] ;  /* 0x0000d800ff037b82 */ /* 0x000e240000000800 */
[----:B0-----:R-:W-:-:S05]  /*0050*/  IMAD R0, R3, UR4, R0 ;  /* 0x0000000403007c24 */ /* 0x001fca000f8e0200 */
[----:B-1----:R-:W-:-:S13]  /*0060*/  ISETP.GE.U32.AND P0, PT, R0, UR5, PT ;  /* 0x0000000500007c0c */ /* 0x002fda000bf06070 */
[----:B------:R-:W-:Y:S05]  /*0070*/  @P0 EXIT ;  /* 0x000000000000094d */ /* 0x000fea0003800000 */
[----:B------:R-:W0:Y:S01]  /*0080*/  LDC.64 R2, c[0x0][0x380] ;  /* 0x0000e000ff027b82 */ /* 0x000e220000000a00 */
[----:B------:R-:W1:Y:S01]  /*0090*/  LDCU.64 UR4, c[0x0][0x358] ;  /* 0x00006b00ff0477ac */ /* 0x000e620008000a00 */
[----:B0-----:R-:W-:-:S05]  /*00a0*/  IMAD.WIDE.U32 R2, R0, 0x4, R2 ;  /* 0x0000000400027825 */ /* 0x001fca00078e0002 */
[----:B-1----:R-:W2:Y:S01]  /*00b0*/  LDG.E R6, desc[UR4][R2.64] ;  /* 0x0000000402067981 */ /* 0x002ea2000c1e1900 */
[----:B------:R-:W-:Y:S01]  /*00c0*/  UMOV UR6, 0x66666666 ;  /* 0x6666666600067882 */ /* 0x000fe20000000000 */
[----:B------:R-:W-:Y:S01]  /*00d0*/  UMOV UR7, 0x40026666 ;  /* 0x4002666600077882 */ /* 0x000fe20000000000 */
[----:B------:R-:W-:Y:S01]  /*00e0*/  IMAD.MOV.U32 R8, RZ, RZ, 0x1 ;  /* 0x00000001ff087424 */ /* 0x000fe200078e00ff */
[----:B------:R-:W-:Y:S01]  /*00f0*/  BSSY.RECONVERGENT B0, `(.L_x_0) ;  /* 0x0000012000007945 */ /* 0x000fe20003800200 */
[----:B--2---:R-:W0:Y:S02]  /*0100*/  F2F.F64.F32 R6, R6 ;  /* 0x0000000600067310 */ /* 0x004e240000201800 */
[----:B0-----:R-:W-:Y:S01]  /*0110*/  DADD R4, R6, -UR6 ;  /* 0x8000000606047e29 */ /* 0x001fe20008000000 */
[----:B------:R-:W-:-:S05]  /*0120*/  FSETP.GEU.AND P1, PT, |R7|, 6.5827683646048100446e-37, PT ;  /* 0x036000000700780b */ /* 0x000fca0003f2e200 */
[----:B------:R-:W0:Y:S02]  /*0130*/  MUFU.RCP64H R9, R5 ;  /* 0x0000000500097308 */ /* 0x000e240000001800 */
[----:B0-----:R-:W-:-:S08]  /*0140*/  DFMA R10, -R4, R8, 1 ;  /* 0x3ff00000040a742b */ /* 0x001fd00000000108 */
[----:B------:R-:W-:-:S08]  /*0150*/  DFMA R10, R10, R10, R10 ;  /* 0x0000000a0a0a722b */ /* 0x000fd0000000000a */
[----:B------:R-:W-:-:S08]  /*0160*/  DFMA R10, R8, R10, R8 ;  /* 0x0000000a080a722b */ /* 0x000fd00000000008 */
[----:B------:R-:W-:-:S08]  /*0170*/  DFMA R8, -R4, R10, 1 ;  /* 0x3ff000000408742b */ /* 0x000fd0000000010a */
[----:B------:R-:W-:-:S08]  /*0180*/  DFMA R8, R10, R8, R10 ;  /* 0x000000080a08722b */ /* 0x000fd0000000000a */
[----:B------:R-:W-:-:S08]  /*0190*/  DMUL R2, R6, R8 ;  /* 0x0000000806027228 */ /* 0x000fd00000000000 */
[----:B------:R-:W-:-:S08]  /*01a0*/  DFMA R10, -R4, R2, R6 ;  /* 0x00000002040a722b */ /* 0x000fd00000000106 */
[----:B------:R-:W-:-:S10]  /*01b0*/  DFMA R2, R8, R10, R2 ;  /* 0x0000000a0802722b */ /* 0x000fd40000000002 */
[----:B------:R-:W-:-:S05]  /*01c0*/  FFMA R8, RZ, R5, R3 ;  /* 0x00000005ff087223 */ /* 0x000fca0000000003 */
[----:B------:R-:W-:-:S13]  /*01d0*/  FSETP.GT.AND P0, PT, |R8|, 1.469367938527859385e-39, PT ;  /* 0x001000000800780b */ /* 0x000fda0003f04200 */
[----:B------:R-:W-:Y:S05]  /*01e0*/  @P0 BRA P1, `(.L_x_1) ;  /* 0x0000000000080947 */ /* 0x000fea0000800000 */
[----:B------:R-:W-:-:S07]  /*01f0*/  MOV R10, 0x210 ;  /* 0x00000210000a7802 */ /* 0x000fce0000000f00 */
[----:B------:R-:W-:Y:S05]  /*0200*/  CALL.REL.NOINC `($__internal_0_$__cuda_sm20_div_rn_f64_full) ;  /* 0x00000000008c7944 */ /* 0x000fea0003c00000 */
.L_x_1:
[----:B------:R-:W-:Y:S05]  /*0210*/  BSYNC.RECONVERGENT B0 ;  /* 0x0000000000007941 */ /* 0x000fea0003800200 */
.L_x_0:
[----:B------:R-:W-:Y:S01]  /*0220*/  BSSY.RECONVERGENT B0, `(.L_x_2) ;  /* 0x0000003000007945 */ /* 0x000fe20003800200 */
[----:B------:R-:W-:-:S07]  /*0230*/  MOV R10, 0x250 ;  /* 0x00000250000a7802 */ /* 0x000fce0000000f00 */
[----:B------:R-:W-:Y:S05]  /*0240*/  CALL.REL.NOINC `($_Z12squareKernelPfS_i$__internal_accurate_pow) ;  /* 0x0000000400f07944 */ /* 0x000fea0003c00000 */
[----:B------:R-:W-:Y:S05]  /*0250*/  BSYNC.RECONVERGENT B0 ;  /* 0x0000000000007941 */ /* 0x000fea0003800200 */
.L_x_2:
[C---:B------:R-:W-:Y:S01]  /*0260*/  DADD R4, R2.reuse, 3 ;  /* 0x4008000002047429 */ /* 0x040fe20000000000 */
[----:B------:R-:W0:Y:S01]  /*0270*/  LDC.64 R8, c[0x0][0x388] ;  /* 0x0000e200ff087b82 */ /* 0x000e220000000a00 */
[----:B------:R-:W-:Y:S01]  /*0280*/  IMAD.MOV.U32 R6, RZ, RZ, R13 ;  /* 0x000000ffff067224 */ /* 0x000fe200078e000d */
[C---:B------:R-:W-:Y:S01]  /*0290*/  DSETP.NEU.AND P2, PT, R2.reuse, RZ, PT ;  /* 0x000000ff0200722a */ /* 0x040fe20003f4d000 */
[----:B------:R-:W-:Y:S01]  /*02a0*/  IMAD.MOV.U32 R7, RZ, RZ, R12 ;  /* 0x000000ffff077224 */ /* 0x000fe200078e000c */
[----:B------:R-:W-:Y:S01]  /*02b0*/  ISETP.GE.AND P0, PT, R3, RZ, PT ;  /* 0x000000ff0300720c */ /* 0x000fe20003f06270 */
[----:B------:R-:W-:Y:S01]  /*02c0*/  BSSY.RECONVERGENT B0, `(.L_x_3) ;  /* 0x0000011000007945 */ /* 0x000fe20003800200 */
[----:B------:R-:W-:-:S03]  /*02d0*/  DSETP.NEU.AND P1, PT, R2, 1, PT ;  /* 0x3ff000000200742a */ /* 0x000fc60003f2d000 */
[----:B------:R-:W-:Y:S01]  /*02e0*/  LOP3.LUT R4, R5, 0x7ff00000, RZ, 0xc0, !PT ;  /* 0x7ff0000005047812 */ /* 0x000fe200078ec0ff */
[----:B------:R-:W-:-:S03]  /*02f0*/  DADD R6, -RZ, -R6 ;  /* 0x00000000ff067229 */ /* 0x000fc60000000906 */
[----:B------:R-:W-:-:S07]  /*0300*/  ISETP.NE.AND P3, PT, R4, 0x7ff00000, PT ;  /* 0x7ff000000400780c */ /* 0x000fce0003f65270 */
[----:B------:R-:W-:Y:S01]  /*0310*/  FSEL R4, R6, R13, !P0 ;  /* 0x0000000d06047208 */ /* 0x000fe20004000000 */
[----:B------:R-:W-:Y:S01]  /*0320*/  @!P2 IMAD.MOV.U32 R4, RZ, RZ, RZ ;  /* 0x000000ffff04a224 */ /* 0x000fe200078e00ff */
[----:B------:R-:W-:Y:S01]  /*0330*/  FSEL R5, R7, R12, !P0 ;  /* 0x0000000c07057208 */ /* 0x000fe20004000000 */
[----:B------:R-:W-:-:S03]  /*0340*/  @!P2 IMAD.MOV.U32 R5, RZ, RZ, R3 ;  /* 0x000000ffff05a224 */ /* 0x000fc600078e0003 */
[----:B------:R-:W-:Y:S05]  /*0350*/  @P3 BRA `(.L_x_4) ;  /* 0x00000000001c3947 */ /* 0x000fea0003800000 */
[----:B------:R-:W-:-:S14]  /*0360*/  DSETP.NAN.AND P2, PT, R2, R2, PT ;  /* 0x000000020200722a */ /* 0x000fdc0003f48000 */
[----:B------:R-:W-:Y:S01]  /*0370*/  @P2 DADD R4, R2, 3 ;  /* 0x4008000002042429 */ /* 0x000fe20000000000 */
[----:B------:R-:W-:Y:S10]  /*0380*/  @P2 BRA `(.L_x_4) ;  /* 0x0000000000102947 */ /* 0x000ff40003800000 */
[----:B------:R-:W-:-:S14]  /*0390*/  DSETP.NEU.AND P2, PT, |R2|, +INF , PT ;  /* 0x7ff000000200742a */ /* 0x000fdc0003f4d200 */
[----:B------:R-:W-:Y:S02]  /*03a0*/  @!P2 IMAD.MOV.U32 R2, RZ, RZ, -0x100000 ;  /* 0xfff00000ff02a424 */ /* 0x000fe400078e00ff */
[----:B------:R-:W-:-:S03]  /*03b0*/  @!P2 IMAD.MOV.U32 R4, RZ, RZ, RZ ;  /* 0x000000ffff04a224 */ /* 0x000fc600078e00ff */
[----:B------:R-:W-:-:S07]  /*03c0*/  @!P2 SEL R5, R2, 0x7ff00000, !P0 ;  /* 0x7ff000000205a807 */ /* 0x000fce0004000000 */
.L_x_4:
[----:B------:R-:W-:Y:S05]  /*03d0*/  BSYNC.RECONVERGENT B0 ;  /* 0x0000000000007941 */ /* 0x000fea0003800200 */
.L_x_3:
[----:B------:R-:W-:Y:S01]  /*03e0*/  FSEL R5, R5, 1.875, P1 ;  /* 0x3ff0000005057808 */ /* 0x000fe20000800000 */
[----:B0-----:R-:W-:Y:S01]  /*03f0*/  IMAD.WIDE.U32 R2, R0, 0x4, R8 ;  /* 0x0000000400027825 */ /* 0x001fe200078e0008 */
[----:B------:R-:W-:-:S04]  /*0400*/  FSEL R4, R4, RZ, P1 ;  /* 0x000000ff04047208 */ /* 0x000fc80000800000 */
[----:B------:R-:W0:Y:S02]  /*0410*/  F2F.F32.F64 R5, R4 ;  /* 0x0000000400057310 */ /* 0x000e240000301000 */
[----:B0-----:R-:W-:Y:S01]  /*0420*/  STG.E desc[UR4][R2.64], R5 ;  /* 0x0000000502007986 */ /* 0x001fe2000c101904 */
[----:B------:R-:W-:Y:S05]  /*0430*/  EXIT ;  /* 0x000000000000794d */ /* 0x000fea0003800000 */
        .weak           $__internal_0_$__cuda_sm20_div_rn_f64_full
        .type           $__internal_0_$__cuda_sm20_div_rn_f64_full,@function
        .size           $__internal_0_$__cuda_sm20_div_rn_f64_full,($_Z12squareKernelPfS_i$__internal_accurate_pow - $__internal_0_$__cuda_sm20_div_rn_f64_full)
$__internal_0_$__cuda_sm20_div_rn_f64_full:
[C---:B------:R-:W-:Y:S01]  /*0440*/  FSETP.GEU.AND P0, PT, |R5|.reuse, 1.469367938527859385e-39, PT ;  /* 0x001000000500780b */ /* 0x040fe20003f0e200 */
[----:B------:R-:W-:Y:S01]  /*0450*/  IMAD.MOV.U32 R16, RZ, RZ, 0x1 ;  /* 0x00000001ff107424 */ /* 0x000fe200078e00ff */
[----:B------:R-:W-:Y:S01]  /*0460*/  LOP3.LUT R2, R5, 0x800fffff, RZ, 0xc0, !PT ;  /* 0x800fffff05027812 */ /* 0x000fe200078ec0ff */
[----:B------:R-:W-:Y:S01]  /*0470*/  BSSY.RECONVERGENT B1, `(.L_x_5) ;  /* 0x0000055000017945 */ /* 0x000fe20003800200 */
[C---:B------:R-:W-:Y:S02]  /*0480*/  FSETP.GEU.AND P2, PT, |R7|.reuse, 1.469367938527859385e-39, PT ;  /* 0x001000000700780b */ /* 0x040fe40003f4e200 */
[----:B------:R-:W-:Y:S01]  /*0490*/  LOP3.LUT R3, R2, 0x3ff00000, RZ, 0xfc, !PT ;  /* 0x3ff0000002037812 */ /* 0x000fe200078efcff */
[----:B------:R-:W-:Y:S01]  /*04a0*/  IMAD.MOV.U32 R2, RZ, RZ, R4 ;  /* 0x000000ffff027224 */ /* 0x000fe200078e0004 */
[----:B------:R-:W-:Y:S02]  /*04b0*/  LOP3.LUT R11, R7, 0x7ff00000, RZ, 0xc0, !PT ;  /* 0x7ff00000070b7812 */ /* 0x000fe400078ec0ff */
[----:B------:R-:W-:-:S03]  /*04c0*/  LOP3.LUT R14, R5, 0x7ff00000, RZ, 0xc0, !PT ;  /* 0x7ff00000050e7812 */ /* 0x000fc600078ec0ff */
[----:B------:R-:W-:Y:S01]  /*04d0*/  @!P0 DMUL R2, R4, 8.98846567431157953865e+307 ;  /* 0x7fe0000004028828 */ /* 0x000fe20000000000 */
[----:B------:R-:W-:-:S03]  /*04e0*/  ISETP.GE.U32.AND P1, PT, R11, R14, PT ;  /* 0x0000000e0b00720c */ /* 0x000fc60003f26070 */
[----:B------:R-:W-:Y:S01]  /*04f0*/  @!P2 LOP3.LUT R12, R5, 0x7ff00000, RZ, 0xc0, !PT ;  /* 0x7ff00000050ca812 */ /* 0x000fe200078ec0ff */
[----:B------:R-:W-:Y:S01]  /*0500*/  @!P2 IMAD.MOV.U32 R18, RZ, RZ, RZ ;  /* 0x000000ffff12a224 */ /* 0x000fe200078e00ff */
[----:B------:R-:W0:Y:S02]  /*0510*/  MUFU.RCP64H R17, R3 ;  /* 0x0000000300117308 */ /* 0x000e240000001800 */
[----:B------:R-:W-:Y:S01]  /*0520*/  @!P2 ISETP.GE.U32.AND P3, PT, R11, R12, PT ;  /* 0x0000000c0b00a20c */ /* 0x000fe20003f66070 */
[----:B------:R-:W-:-:S05]  /*0530*/  IMAD.MOV.U32 R12, RZ, RZ, 0x1ca00000 ;  /* 0x1ca00000ff0c7424 */ /* 0x000fca00078e00ff */
[----:B------:R-:W-:-:S04]  /*0540*/  @!P2 SEL R13, R12, 0x63400000, !P3 ;  /* 0x634000000c0da807 */ /* 0x000fc80005800000 */
[----:B------:R-:W-:-:S04]  /*0550*/  @!P2 LOP3.LUT R13, R13, 0x80000000, R7, 0xf8, !PT ;  /* 0x800000000d0da812 */ /* 0x000fc800078ef807 */
[----:B------:R-:W-:Y:S01]  /*0560*/  @!P2 LOP3.LUT R19, R13, 0x100000, RZ, 0xfc, !PT ;  /* 0x001000000d13a812 */ /* 0x000fe200078efcff */
[----:B0-----:R-:W-:-:S08]  /*0570*/  DFMA R8, R16, -R2, 1 ;  /* 0x3ff000001008742b */ /* 0x001fd00000000802 */
[----:B------:R-:W-:-:S08]  /*0580*/  DFMA R8, R8, R8, R8 ;  /* 0x000000080808722b */ /* 0x000fd00000000008 */
[----:B------:R-:W-:Y:S01]  /*0590*/  DFMA R16, R16, R8, R16 ;  /* 0x000000081010722b */ /* 0x000fe20000000010 */
[----:B------:R-:W-:Y:S01]  /*05a0*/  SEL R9, R12, 0x63400000, !P1 ;  /* 0x634000000c097807 */ /* 0x000fe20004800000 */
[----:B------:R-:W-:-:S03]  /*05b0*/  IMAD.MOV.U32 R8, RZ, RZ, R6 ;  /* 0x000000ffff087224 */ /* 0x000fc600078e0006 */
[----:B------:R-:W-:-:S03]  /*05c0*/  LOP3.LUT R9, R9, 0x800fffff, R7, 0xf8, !PT ;  /* 0x800fffff09097812 */ /* 0x000fc600078ef807 */
[----:B------:R-:W-:-:S03]  /*05d0*/  DFMA R20, R16, -R2, 1 ;  /* 0x3ff000001014742b */ /* 0x000fc60000000802 */
[----:B------:R-:W-:-:S05]  /*05e0*/  @!P2 DFMA R8, R8, 2, -R18 ;  /* 0x400000000808a82b */ /* 0x000fca0000000812 */
[----:B------:R-:W-:Y:S01]  /*05f0*/  DFMA R16, R16, R20, R16 ;  /* 0x000000141010722b */ /* 0x000fe20000000010 */
[----:B------:R-:W-:Y:S02]  /*0600*/  IMAD.MOV.U32 R21, RZ, RZ, R11 ;  /* 0x000000ffff157224 */ /* 0x000fe400078e000b */
[----:B------:R-:W-:Y:S01]  /*0610*/  IMAD.MOV.U32 R20, RZ, RZ, R14 ;  /* 0x000000ffff147224 */ /* 0x000fe200078e000e */
[----:B------:R-:W-:Y:S02]  /*0620*/  @!P0 LOP3.LUT R20, R3, 0x7ff00000, RZ, 0xc0, !PT ;  /* 0x7ff0000003148812 */ /* 0x000fe400078ec0ff */
[----:B------:R-:W-:Y:S02]  /*0630*/  @!P2 LOP3.LUT R21, R9, 0x7ff00000, RZ, 0xc0, !PT ;  /* 0x7ff000000915a812 */ /* 0x000fe400078ec0ff */
[----:B------:R-:W-:Y:S01]  /*0640*/  DMUL R18, R16, R8 ;  /* 0x0000000810127228 */ /* 0x000fe20000000000 */
[----:B------:R-:W-:Y:S02]  /*0650*/  VIADD R22, R20, 0xffffffff ;  /* 0xffffffff14167836 */ /* 0x000fe40000000000 */
[----:B------:R-:W-:-:S05]  /*0660*/  VIADD R13, R21, 0xffffffff ;  /* 0xffffffff150d7836 */ /* 0x000fca0000000000 */
[----:B------:R-:W-:Y:S01]  /*0670*/  DFMA R14, R18, -R2, R8 ;  /* 0x80000002120e722b */ /* 0x000fe20000000008 */
[----:B------:R-:W-:-:S04]  /*0680*/  ISETP.GT.U32.AND P0, PT, R13, 0x7feffffe, PT ;  /* 0x7feffffe0d00780c */ /* 0x000fc80003f04070 */
[----:B------:R-:W-:-:S03]  /*0690*/  ISETP.GT.U32.OR P0, PT, R22, 0x7feffffe, P0 ;  /* 0x7feffffe1600780c */ /* 0x000fc60000704470 */
[----:B------:R-:W-:-:S10]  /*06a0*/  DFMA R14, R16, R14, R18 ;  /* 0x0000000e100e722b */ /* 0x000fd40000000012 */
[----:B------:R-:W-:Y:S05]  /*06b0*/  @P0 BRA `(.L_x_6) ;  /* 0x00000000006c0947 */ /* 0x000fea0003800000 */
[----:B------:R-:W-:-:S04]  /*06c0*/  LOP3.LUT R16, R5, 0x7ff00000, RZ, 0xc0, !PT ;  /* 0x7ff0000005107812 */ /* 0x000fc800078ec0ff */
[CC--:B------:R-:W-:Y:S02]  /*06d0*/  VIADDMNMX R6, R11.reuse, -R16.reuse, 0xb9600000, !PT ;  /* 0xb96000000b067446 */ /* 0x0c0fe40007800910 */
[----:B------:R-:W-:Y:S02]  /*06e0*/  ISETP.GE.U32.AND P0, PT, R11, R16, PT ;  /* 0x000000100b00720c */ /* 0x000fe40003f06070 */
[----:B------:R-:W-:Y:S02]  /*06f0*/  VIMNMX R6, PT, PT, R6, 0x46a00000, PT ;  /* 0x46a0000006067848 */ /* 0x000fe40003fe0100 */
[----:B------:R-:W-:-:S05]  /*0700*/  SEL R11, R12, 0x63400000, !P0 ;  /* 0x634000000c0b7807 */ /* 0x000fca0004000000 */
[----:B------:R-:W-:Y:S02]  /*0710*/  IMAD.IADD R11, R6, 0x1, -R11 ;  /* 0x00000001060b7824 */ /* 0x000fe400078e0a0b */
[----:B------:R-:W-:Y:S02]  /*0720*/  IMAD.MOV.U32 R6, RZ, RZ, RZ ;  /* 0x000000ffff067224 */ /* 0x000fe400078e00ff */
[----:B------:R-:W-:-:S06]  /*0730*/  VIADD R7, R11, 0x7fe00000 ;  /* 0x7fe000000b077836 */ /* 0x000fcc0000000000 */
[----:B------:R-:W-:-:S10]  /*0740*/  DMUL R12, R14, R6 ;  /* 0x000000060e0c7228 */ /* 0x000fd40000000000 */
[----:B------:R-:W-:-:S13]  /*0750*/  FSETP.GTU.AND P0, PT, |R13|, 1.469367938527859385e-39, PT ;  /* 0x001000000d00780b */ /* 0x000fda0003f0c200 */
[----:B------:R-:W-:Y:S05]  /*0760*/  @P0 BRA `(.L_x_7) ;  /* 0x0000000000940947 */ /* 0x000fea0003800000 */
[----:B------:R-:W-:Y:S01]  /*0770*/  DFMA R2, R14, -R2, R8 ;  /* 0x800000020e02722b */ /* 0x000fe20000000008 */
[----:B------:R-:W-:-:S09]  /*0780*/  IMAD.MOV.U32 R6, RZ, RZ, RZ ;  /* 0x000000ffff067224 */ /* 0x000fd200078e00ff */
[C---:B------:R-:W-:Y:S02]  /*0790*/  FSETP.NEU.AND P0, PT, R3.reuse, RZ, PT ;  /* 0x000000ff0300720b */ /* 0x040fe40003f0d000 */
[----:B------:R-:W-:-:S04]  /*07a0*/  LOP3.LUT R5, R3, 0x80000000, R5, 0x48, !PT ;  /* 0x8000000003057812 */ /* 0x000fc800078e4805 */
[----:B------:R-:W-:-:S07]  /*07b0*/  LOP3.LUT R7, R5, R7, RZ, 0xfc, !PT ;  /* 0x0000000705077212 */ /* 0x000fce00078efcff */
[----:B------:R-:W-:Y:S05]  /*07c0*/  @!P0 BRA `(.L_x_7) ;  /* 0x00000000007c8947 */ /* 0x000fea0003800000 */
[----:B------:R-:W-:Y:S01]  /*07d0*/  IMAD.MOV R3, RZ, RZ, -R11 ;  /* 0x000000ffff037224 */ /* 0x000fe200078e0a0b */
[----:B------:R-:W-:Y:S01]  /*07e0*/  DMUL.RP R6, R14, R6 ;  /* 0x000000060e067228 */ /* 0x000fe20000008000 */
[----:B------:R-:W-:Y:S01]  /*07f0*/  IMAD.MOV.U32 R2, RZ, RZ, RZ ;  /* 0x000000ffff027224 */ /* 0x000fe200078e00ff */
[----:B------:R-:W-:-:S05]  /*0800*/  IADD3 R11, PT, PT, -R11, -0x43300000, RZ ;  /* 0xbcd000000b0b7810 */ /* 0x000fca0007ffe1ff */
[----:B------:R-:W-:-:S03]  /*0810*/  DFMA R2, R12, -R2, R14 ;  /* 0x800000020c02722b */ /* 0x000fc6000000000e */
[----:B------:R-:W-:-:S07]  /*0820*/  LOP3.LUT R5, R7, R5, RZ, 0x3c, !PT ;  /* 0x0000000507057212 */ /* 0x000fce00078e3cff */
[----:B------:R-:W-:-:S04]  /*0830*/  FSETP.NEU.AND P0, PT, |R3|, R11, PT ;  /* 0x0000000b0300720b */ /* 0x000fc80003f0d200 */
[----:B------:R-:W-:Y:S02]  /*0840*/  FSEL R12, R6, R12, !P0 ;  /* 0x0000000c060c7208 */ /* 0x000fe40004000000 */
[----:B------:R-:W-:Y:S01]  /*0850*/  FSEL R13, R5, R13, !P0 ;  /* 0x0000000d050d7208 */ /* 0x000fe20004000000 */
[----:B------:R-:W-:Y:S06]  /*0860*/  BRA `(.L_x_7) ;  /* 0x0000000000547947 */ /* 0x000fec0003800000 */
.L_x_6:
[----:B------:R-:W-:-:S14]  /*0870*/  DSETP.NAN.AND P0, PT, R6, R6, PT ;  /* 0x000000060600722a */ /* 0x000fdc0003f08000 */
[----:B------:R-:W-:Y:S05]  /*0880*/  @P0 BRA `(.L_x_8) ;  /* 0x0000000000440947 */ /* 0x000fea0003800000 */
[----:B------:R-:W-:-:S14]  /*0890*/  DSETP.NAN.AND P0, PT, R4, R4, PT ;  /* 0x000000040400722a */ /* 0x000fdc0003f08000 */
[----:B------:R-:W-:Y:S05]  /*08a0*/  @P0 BRA `(.L_x_9) ;  /* 0x0000000000300947 */ /* 0x000fea0003800000 */
[----:B------:R-:W-:Y:S01]  /*08b0*/  ISETP.NE.AND P0, PT, R21, R20, PT ;  /* 0x000000141500720c */ /* 0x000fe20003f05270 */
[----:B------:R-:W-:Y:S02]  /*08c0*/  IMAD.MOV.U32 R12, RZ, RZ, 0x0 ;  /* 0x00000000ff0c7424 */ /* 0x000fe400078e00ff */
[----:B------:R-:W-:-:S10]  /*08d0*/  IMAD.MOV.U32 R13, RZ, RZ, -0x80000 ;  /* 0xfff80000ff0d7424 */ /* 0x000fd400078e00ff */
[----:B------:R-:W-:Y:S05]  /*08e0*/  @!P0 BRA `(.L_x_7) ;  /* 0x0000000000348947 */ /* 0x000fea0003800000 */
[----:B------:R-:W-:Y:S02]  /*08f0*/  ISETP.NE.AND P0, PT, R21, 0x7ff00000, PT ;  /* 0x7ff000001500780c */ /* 0x000fe40003f05270 */
[----:B------:R-:W-:Y:S02]  /*0900*/  LOP3.LUT R13, R7, 0x80000000, R5, 0x48, !PT ;  /* 0x80000000070d7812 */ /* 0x000fe400078e4805 */
[----:B------:R-:W-:-:S13]  /*0910*/  ISETP.EQ.OR P0, PT, R20, RZ, !P0 ;  /* 0x000000ff1400720c */ /* 0x000fda0004702670 */
[----:B------:R-:W-:Y:S01]  /*0920*/  @P0 LOP3.LUT R2, R13, 0x7ff00000, RZ, 0xfc, !PT ;  /* 0x7ff000000d020812 */ /* 0x000fe200078efcff */
[----:B------:R-:W-:Y:S02]  /*0930*/  @!P0 IMAD.MOV.U32 R12, RZ, RZ, RZ ;  /* 0x000000ffff0c8224 */ /* 0x000fe400078e00ff */
[----:B------:R-:W-:Y:S02]  /*0940*/  @P0 IMAD.MOV.U32 R12, RZ, RZ, RZ ;  /* 0x000000ffff0c0224 */ /* 0x000fe400078e00ff */
[----:B------:R-:W-:Y:S01]  /*0950*/  @P0 IMAD.MOV.U32 R13, RZ, RZ, R2 ;  /* 0x000000ffff0d0224 */ /* 0x000fe200078e0002 */
[----:B------:R-:W-:Y:S06]  /*0960*/  BRA `(.L_x_7) ;  /* 0x0000000000147947 */ /* 0x000fec0003800000 */
.L_x_9:
[----:B------:R-:W-:Y:S01]  /*0970*/  LOP3.LUT R13, R5, 0x80000, RZ, 0xfc, !PT ;  /* 0x00080000050d7812 */ /* 0x000fe200078efcff */
[----:B------:R-:W-:Y:S01]  /*0980*/  IMAD.MOV.U32 R12, RZ, RZ, R4 ;  /* 0x000000ffff0c7224 */ /* 0x000fe200078e0004 */
[----:B------:R-:W-:Y:S06]  /*0990*/  BRA `(.L_x_7) ;  /* 0x0000000000087947 */ /* 0x000fec0003800000 */
.L_x_8:
[----:B------:R-:W-:Y:S01]  /*09a0*/  LOP3.LUT R13, R7, 0x80000, RZ, 0xfc, !PT ;  /* 0x00080000070d7812 */ /* 0x000fe200078efcff */
[----:B------:R-:W-:-:S07]  /*09b0*/  IMAD.MOV.U32 R12, RZ, RZ, R6 ;  /* 0x000000ffff0c7224 */ /* 0x000fce00078e0006 */
.L_x_7:
[----:B------:R-:W-:Y:S05]  /*09c0*/  BSYNC.RECONVERGENT B1 ;  /* 0x0000000000017941 */ /* 0x000fea0003800200 */
.L_x_5:
[----:B------:R-:W-:Y:S02]  /*09d0*/  IMAD.MOV.U32 R11, RZ, RZ, 0x0 ;  /* 0x00000000ff0b7424 */ /* 0x000fe400078e00ff */
[----:B------:R-:W-:Y:S02]  /*09e0*/  IMAD.MOV.U32 R2, RZ, RZ, R12 ;  /* 0x000000ffff027224 */ /* 0x000fe400078e000c */
[----:B------:R-:W-:Y:S01]  /*09f0*/  IMAD.MOV.U32 R3, RZ, RZ, R13 ;  /* 0x000000ffff037224 */ /* 0x000fe200078e000d */
[----:B------:R-:W-:Y:S06]  /*0a00*/  RET.REL.NODEC R10 `(_Z12squareKernelPfS_i) ;  /* 0xfffffff40a7c7950 */ /* 0x000fec0003c3ffff */
        .type           $_Z12squareKernelPfS_i$__internal_accurate_pow,@function
        .size           $_Z12squareKernelPfS_i$__internal_accurate_pow,(.L_x_13 - $_Z12squareKernelPfS_i$__internal_accurate_pow)
$_Z12squareKernelPfS_i$__internal_accurate_pow:
[----:B------:R-:W-:Y:S01]  /*0a10*/  DADD R4, -RZ, |R2| ;  /* 0x00000000ff047229 */ /* 0x000fe20000000502 */
[----:B------:R-:W-:Y:S01]  /*0a20*/  IMAD.MOV.U32 R14, RZ, RZ, RZ ;  /* 0x000000ffff0e7224 */ /* 0x000fe200078e00ff */
[----:B------:R-:W-:Y:S01]  /*0a30*/  UMOV UR6, 0x7d2cafe2 ;  /* 0x7d2cafe200067882 */ /* 0x000fe20000000000 */
[----:B------:R-:W-:Y:S01]  /*0a40*/  IMAD.MOV.U32 R18, RZ, RZ, 0x41ad3b5a ;  /* 0x41ad3b5aff127424 */ /* 0x000fe200078e00ff */
[----:B------:R-:W-:Y:S01]  /*0a50*/  UMOV UR7, 0x3eb0f5ff ;  /* 0x3eb0f5ff00077882 */ /* 0x000fe20000000000 */
[----:B------:R-:W-:Y:S01]  /*0a60*/  IMAD.MOV.U32 R19, RZ, RZ, 0x3ed0f5d2 ;  /* 0x3ed0f5d2ff137424 */ /* 0x000fe200078e00ff */
[----:B------:R-:W-:Y:S01]  /*0a70*/  UMOV UR8, 0x3b39803f ;  /* 0x3b39803f00087882 */ /* 0x000fe20000000000 */
[----:B------:R-:W-:-:S03]  /*0a80*/  UMOV UR9, 0x3c7abc9e ;  /* 0x3c7abc9e00097882 */ /* 0x000fc60000000000 */
[----:B------:R-:W-:Y:S01]  /*0a90*/  ISETP.GT.U32.AND P0, PT, R5, 0xfffff, PT ;  /* 0x000fffff0500780c */ /* 0x000fe20003f04070 */
[----:B------:R-:W-:-:S12]  /*0aa0*/  IMAD.MOV.U32 R6, RZ, RZ, R5 ;  /* 0x000000ffff067224 */ /* 0x000fd800078e0005 */
[----:B------:R-:W-:-:S10]  /*0ab0*/  @!P0 DMUL R22, R4, 1.80143985094819840000e+16 ;  /* 0x4350000004168828 */ /* 0x000fd40000000000 */
[----:B------:R-:W-:Y:S02]  /*0ac0*/  @!P0 IMAD.MOV.U32 R6, RZ, RZ, R23 ;  /* 0x000000ffff068224 */ /* 0x000fe400078e0017 */
[----:B------:R-:W-:-:S03]  /*0ad0*/  @!P0 IMAD.MOV.U32 R4, RZ, RZ, R22 ;  /* 0x000000ffff048224 */ /* 0x000fc600078e0016 */
[----:B------:R-:W-:Y:S01]  /*0ae0*/  LOP3.LUT R6, R6, 0x800fffff, RZ, 0xc0, !PT ;  /* 0x800fffff06067812 */ /* 0x000fe200078ec0ff */
[----:B------:R-:W-:Y:S01]  /*0af0*/  IMAD.MOV.U32 R12, RZ, RZ, R4 ;  /* 0x000000ffff0c7224 */ /* 0x000fe200078e0004 */
[----:B------:R-:W-:Y:S02]  /*0b00*/  SHF.R.U32.HI R4, RZ, 0x14, R5 ;  /* 0x00000014ff047819 */ /* 0x000fe40000011605 */
[----:B------:R-:W-:Y:S02]  /*0b10*/  LOP3.LUT R13, R6, 0x3ff00000, RZ, 0xfc, !PT ;  /* 0x3ff00000060d7812 */ /* 0x000fe400078efcff */
[----:B------:R-:W-:Y:S02]  /*0b20*/  @!P0 LEA.HI R4, R23, 0xffffffca, RZ, 0xc ;  /* 0xffffffca17048811 */ /* 0x000fe400078f60ff */
[----:B------:R-:W-:-:S03]  /*0b30*/  ISETP.GE.U32.AND P1, PT, R13, 0x3ff6a09f, PT ;  /* 0x3ff6a09f0d00780c */ /* 0x000fc60003f26070 */
[----:B------:R-:W-:-:S10]  /*0b40*/  VIADD R5, R4, 0xfffffc01 ;  /* 0xfffffc0104057836 */ /* 0x000fd40000000000 */
[----:B------:R-:W-:Y:S02]  /*0b50*/  @P1 VIADD R7, R13, 0xfff00000 ;  /* 0xfff000000d071836 */ /* 0x000fe40000000000 */
[----:B------:R-:W-:Y:S02]  /*0b60*/  @P1 VIADD R5, R4, 0xfffffc02 ;  /* 0xfffffc0204051836 */ /* 0x000fe40000000000 */
[----:B------:R-:W-:-:S03]  /*0b70*/  @P1 IMAD.MOV.U32 R13, RZ, RZ, R7 ;  /* 0x000000ffff0d1224 */ /* 0x000fc600078e0007 */
[----:B------:R-:W-:Y:S01]  /*0b80*/  LOP3.LUT R4, R5, 0x80000000, RZ, 0x3c, !PT ;  /* 0x8000000005047812 */ /* 0x000fe200078e3cff */
[----:B------:R-:W-:Y:S02]  /*0b90*/  IMAD.MOV.U32 R5, RZ, RZ, 0x43300000 ;  /* 0x43300000ff057424 */ /* 0x000fe400078e00ff */
[C---:B------:R-:W-:Y:S02]  /*0ba0*/  DADD R8, R12.reuse, 1 ;  /* 0x3ff000000c087429 */ /* 0x040fe40000000000 */
[----:B------:R-:W-:-:S04]  /*0bb0*/  DADD R12, R12, -1 ;  /* 0xbff000000c0c7429 */ /* 0x000fc80000000000 */
[----:B------:R-:W0:Y:S02]  /*0bc0*/  MUFU.RCP64H R15, R9 ;  /* 0x00000009000f7308 */ /* 0x000e240000001800 */
[----:B0-----:R-:W-:-:S08]  /*0bd0*/  DFMA R6, -R8, R14, 1 ;  /* 0x3ff000000806742b */ /* 0x001fd0000000010e */
[----:B------:R-:W-:-:S08]  /*0be0*/  DFMA R6, R6, R6, R6 ;  /* 0x000000060606722b */ /* 0x000fd00000000006 */
[----:B------:R-:W-:-:S08]  /*0bf0*/  DFMA R14, R14, R6, R14 ;  /* 0x000000060e0e722b */ /* 0x000fd0000000000e */
[----:B------:R-:W-:-:S08]  /*0c00*/  DMUL R6, R12, R14 ;  /* 0x0000000e0c067228 */ /* 0x000fd00000000000 */
[----:B------:R-:W-:-:S08]  /*0c10*/  DFMA R6, R12, R14, R6 ;  /* 0x0000000e0c06722b */ /* 0x000fd00000000006 */
[----:B------:R-:W-:Y:S02]  /*0c20*/  DMUL R16, R6, R6 ;  /* 0x0000000606107228 */ /* 0x000fe40000000000 */
[----:B------:R-:W-:-:S06]  /*0c30*/  DADD R20, R12, -R6 ;  /* 0x000000000c147229 */ /* 0x000fcc0000000806 */
[----:B------:R-:W-:Y:S01]  /*0c40*/  DFMA R8, R16, UR6, R18 ;  /* 0x0000000610087c2b */ /* 0x000fe20008000012 */
[----:B------:R-:W-:Y:S01]  /*0c50*/  UMOV UR6, 0x75488a3f ;  /* 0x75488a3f00067882 */ /* 0x000fe20000000000 */
[----:B------:R-:W-:Y:S01]  /*0c60*/  UMOV UR7, 0x3ef3b20a ;  /* 0x3ef3b20a00077882 */ /* 0x000fe20000000000 */
[----:B------:R-:W-:-:S05]  /*0c70*/  DADD R20, R20, R20 ;  /* 0x0000000014147229 */ /* 0x000fca0000000014 */
[----:B------:R-:W-:Y:S01]  /*0c80*/  DFMA R8, R16, R8, UR6 ;  /* 0x0000000610087e2b */ /* 0x000fe20008000008 */
[----:B------:R-:W-:Y:S01]  /*0c90*/  UMOV UR6, 0xe4faecd5 ;  /* 0xe4faecd500067882 */ /* 0x000fe20000000000 */
[----:B------:R-:W-:Y:S01]  /*0ca0*/  UMOV UR7, 0x3f1745cd ;  /* 0x3f1745cd00077882 */ /* 0x000fe20000000000 */
[-C--:B------:R-:W-:Y:S02]  /*0cb0*/  DFMA R20, R12, -R6.reuse, R20 ;  /* 0x800000060c14722b */ /* 0x080fe40000000014 */
[----:B------:R-:W-:-:S03]  /*0cc0*/  DMUL R12, R6, R6 ;  /* 0x00000006060c7228 */ /* 0x000fc60000000000 */
[----:B------:R-:W-:Y:S01]  /*0cd0*/  DFMA R8, R16, R8, UR6 ;  /* 0x0000000610087e2b */ /* 0x000fe20008000008 */
[----:B------:R-:W-:Y:S01]  /*0ce0*/  UMOV UR6, 0x258a578b ;  /* 0x258a578b00067882 */ /* 0x000fe20000000000 */
[----:B------:R-:W-:Y:S01]  /*0cf0*/  UMOV UR7, 0x3f3c71c7 ;  /* 0x3f3c71c700077882 */ /* 0x000fe20000000000 */
[----:B------:R-:W-:-:S05]  /*0d00*/  DMUL R14, R14, R20 ;  /* 0x000000140e0e7228 */ /* 0x000fca0000000000 */
[----:B------:R-:W-:Y:S01]  /*0d10*/  DFMA R8, R16, R8, UR6 ;  /* 0x0000000610087e2b */ /* 0x000fe20008000008 */
[----:B------:R-:W-:Y:S01]  /*0d20*/  UMOV UR6, 0x9242b910 ;  /* 0x9242b91000067882 */ /* 0x000fe20000000000 */
[----:B------:R-:W-:-:S06]  /*0d30*/  UMOV UR7, 0x3f624924 ;  /* 0x3f62492400077882 */ /* 0x000fcc0000000000 */
[----:B------:R-:W-:Y:S01]  /*0d40*/  DFMA R8, R16, R8, UR6 ;  /* 0x0000000610087e2b */ /* 0x000fe20008000008 */
[----:B------:R-:W-:Y:S01]  /*0d50*/  UMOV UR6, 0x99999dfb ;  /* 0x99999dfb00067882 */ /* 0x000fe20000000000 */
[----:B------:R-:W-:-:S06]  /*0d60*/  UMOV UR7, 0x3f899999 ;  /* 0x3f89999900077882 */ /* 0x000fcc0000000000 */
[----:B------:R-:W-:Y:S01]  /*0d70*/  DFMA R18, R16, R8, UR6 ;  /* 0x0000000610127e2b */ /* 0x000fe20008000008 */
[----:B------:R-:W-:Y:S01]  /*0d80*/  UMOV UR6, 0x55555555 ;  /* 0x5555555500067882 */ /* 0x000fe20000000000 */
[----:B------:R-:W-:-:S06]  /*0d90*/  UMOV UR7, 0x3fb55555 ;  /* 0x3fb5555500077882 */ /* 0x000fcc0000000000 */
[----:B------:R-:W-:-:S08]  /*0da0*/  DFMA R8, R16, R18, UR6 ;  /* 0x0000000610087e2b */ /* 0x000fd00008000012 */
[----:B------:R-:W-:Y:S01]  /*0db0*/  DADD R24, -R8, UR6 ;  /* 0x0000000608187e29 */ /* 0x000fe20008000100 */
[----:B------:R-:W-:Y:S01]  /*0dc0*/  UMOV UR6, 0xb9e7b0 ;  /* 0x00b9e7b000067882 */ /* 0x000fe20000000000 */
[----:B------:R-:W-:-:S06]  /*0dd0*/  UMOV UR7, 0x3c46a4cb ;  /* 0x3c46a4cb00077882 */ /* 0x000fcc0000000000 */
[----:B------:R-:W-:Y:S02]  /*0de0*/  DFMA R20, R16, R18, R24 ;  /* 0x000000121014722b */ /* 0x000fe40000000018 */
[C---:B------:R-:W-:Y:S01]  /*0df0*/  DMUL R16, R6.reuse, R12 ;  /* 0x0000000c06107228 */ /* 0x040fe20000000000 */
[----:B------:R-:W-:Y:S01]  /*0e00*/  VIADD R19, R15, 0x100000 ;  /* 0x001000000f137836 */ /* 0x000fe20000000000 */
[----:B------:R-:W-:Y:S01]  /*0e10*/  DFMA R24, R6, R6, -R12 ;  /* 0x000000060618722b */ /* 0x000fe2000000080c */
[----:B------:R-:W-:-:S03]  /*0e20*/  IMAD.MOV.U32 R18, RZ, RZ, R14 ;  /* 0x000000ffff127224 */ /* 0x000fc600078e000e */
[----:B------:R-:W-:Y:S01]  /*0e30*/  DADD R20, R20, -UR6 ;  /* 0x8000000614147e29 */ /* 0x000fe20008000000 */
[----:B------:R-:W-:Y:S01]  /*0e40*/  UMOV UR6, 0x80000000 ;  /* 0x8000000000067882 */ /* 0x000fe20000000000 */
[C---:B------:R-:W-:Y:S01]  /*0e50*/  DFMA R26, R6.reuse, R12, -R16 ;  /* 0x0000000c061a722b */ /* 0x040fe20000000810 */
[----:B------:R-:W-:Y:S01]  /*0e60*/  UMOV UR7, 0x43300000 ;  /* 0x4330000000077882 */ /* 0x000fe20000000000 */
[----:B------:R-:W-:-:S04]  /*0e70*/  DFMA R24, R6, R18, R24 ;  /* 0x000000120618722b */ /* 0x000fc80000000018 */
[----:B------:R-:W-:Y:S02]  /*0e80*/  DADD R18, R8, R20 ;  /* 0x0000000008127229 */ /* 0x000fe40000000014 */
[----:B------:R-:W-:-:S06]  /*0e90*/  DFMA R26, R14, R12, R26 ;  /* 0x0000000c0e1a722b */ /* 0x000fcc000000001a */
[----:B------:R-:W-:Y:S02]  /*0ea0*/  DMUL R12, R18, R16 ;  /* 0x00000010120c7228 */ /* 0x000fe40000000000 */
[----:B------:R-:W-:Y:S02]  /*0eb0*/  DFMA R24, R6, R24, R26 ;  /* 0x000000180618722b */ /* 0x000fe4000000001a */
[----:B------:R-:W-:-:S04]  /*0ec0*/  DADD R26, R8, -R18 ;  /* 0x00000000081a7229 */ /* 0x000fc80000000812 */
[----:B------:R-:W-:-:S04]  /*0ed0*/  DFMA R8, R18, R16, -R12 ;  /* 0x000000101208722b */ /* 0x000fc8000000080c */
[----:B------:R-:W-:-:S04]  /*0ee0*/  DADD R26, R20, R26 ;  /* 0x00000000141a7229 */ /* 0x000fc8000000001a */
[----:B------:R-:W-:-:S08]  /*0ef0*/  DFMA R8, R18, R24, R8 ;  /* 0x000000181208722b */ /* 0x000fd00000000008 */
[----:B------:R-:W-:-:S08]  /*0f00*/  DFMA R26, R26, R16, R8 ;  /* 0x000000101a1a722b */ /* 0x000fd00000000008 */
[----:B------:R-:W-:-:S08]  /*0f10*/  DADD R16, R12, R26 ;  /* 0x000000000c107229 */ /* 0x000fd0000000001a */
[--C-:B------:R-:W-:Y:S02]  /*0f20*/  DADD R8, R6, R16.reuse ;  /* 0x0000000006087229 */ /* 0x100fe40000000010 */
[----:B------:R-:W-:-:S06]  /*0f30*/  DADD R12, R12, -R16 ;  /* 0x000000000c0c7229 */ /* 0x000fcc0000000810 */
[----:B------:R-:W-:Y:S02]  /*0f40*/  DADD R6, R6, -R8 ;  /* 0x0000000006067229 */ /* 0x000fe40000000808 */
[----:B------:R-:W-:-:S06]  /*0f50*/  DADD R12, R26, R12 ;  /* 0x000000001a0c7229 */ /* 0x000fcc000000000c */
[----:B------:R-:W-:-:S08]  /*0f60*/  DADD R6, R16, R6 ;  /* 0x0000000010067229 */ /* 0x000fd00000000006 */
[----:B------:R-:W-:-:S08]  /*0f70*/  DADD R6, R12, R6 ;  /* 0x000000000c067229 */ /* 0x000fd00000000006 */
[----:B------:R-:W-:Y:S02]  /*0f80*/  DADD R6, R14, R6 ;  /* 0x000000000e067229 */ /* 0x000fe40000000006 */
[----:B------:R-:W-:Y:S01]  /*0f90*/  DADD R14, R4, -UR6 ;  /* 0x80000006040e7e29 */ /* 0x000fe20008000000 */
[----:B------:R-:W-:Y:S01]  /*0fa0*/  UMOV UR6, 0xfefa39ef ;  /* 0xfefa39ef00067882 */ /* 0x000fe20000000000 */
[----:B------:R-:W-:-:S04]  /*0fb0*/  UMOV UR7, 0x3fe62e42 ;  /* 0x3fe62e4200077882 */ /* 0x000fc80000000000 */
[----:B------:R-:W-:-:S08]  /*0fc0*/  DADD R12, R8, R6 ;  /* 0x00000000080c7229 */ /* 0x000fd00000000006 */
[--C-:B------:R-:W-:Y:S02]  /*0fd0*/  DFMA R4, R14, UR6, R12.reuse ;  /* 0x000000060e047c2b */ /* 0x100fe4000800000c */
[----:B------:R-:W-:-:S06]  /*0fe0*/  DADD R8, R8, -R12 ;  /* 0x0000000008087229 */ /* 0x000fcc000000080c */
[----:B------:R-:W-:Y:S02]  /*0ff0*/  DFMA R16, R14, -UR6, R4 ;  /* 0x800000060e107c2b */ /* 0x000fe40008000004 */
[----:B------:R-:W-:-:S06]  /*1000*/  DADD R8, R6, R8 ;  /* 0x0000000006087229 */ /* 0x000fcc0000000008 */
[----:B------:R-:W-:-:S08]  /*1010*/  DADD R16, -R12, R16 ;  /* 0x000000000c107229 */ /* 0x000fd00000000110 */
[----:B------:R-:W-:-:S08]  /*1020*/  DADD R8, R8, -R16 ;  /* 0x0000000008087229 */ /* 0x000fd00000000810 */
[----:B------:R-:W-:-:S08]  /*1030*/  DFMA R8, R14, UR8, R8 ;  /* 0x000000080e087c2b */ /* 0x000fd00008000008 */
[----:B------:R-:W-:-:S08]  /*1040*/  DADD R6, R4, R8 ;  /* 0x0000000004067229 */ /* 0x000fd00000000008 */
[----:B------:R-:W-:Y:S02]  /*1050*/  DADD R12, R4, -R6 ;  /* 0x00000000040c7229 */ /* 0x000fe40000000806 */
[----:B------:R-:W-:-:S06]  /*1060*/  DMUL R4, R6, 3 ;  /* 0x4008000006047828 */ /* 0x000fcc0000000000 */
[----:B------:R-:W-:Y:S02]  /*1070*/  DADD R12, R8, R12 ;  /* 0x00000000080c7229 */ /* 0x000fe4000000000c */
[----:B------:R-:W-:Y:S01]  /*1080*/  DFMA R6, R6, 3, -R4 ;  /* 0x400800000606782b */ /* 0x000fe20000000804 */
[----:B------:R-:W-:Y:S02]  /*1090*/  IMAD.MOV.U32 R8, RZ, RZ, 0x652b82fe ;  /* 0x652b82feff087424 */ /* 0x000fe400078e00ff */
[----:B------:R-:W-:-:S05]  /*10a0*/  IMAD.MOV.U32 R9, RZ, RZ, 0x3ff71547 ;  /* 0x3ff71547ff097424 */ /* 0x000fca00078e00ff */
[----:B------:R-:W-:-:S08]  /*10b0*/  DFMA R12, R12, 3, R6 ;  /* 0x400800000c0c782b */ /* 0x000fd00000000006 */
[----:B------:R-:W-:-:S08]  /*10c0*/  DADD R6, R4, R12 ;  /* 0x0000000004067229 */ /* 0x000fd0000000000c */
[----:B------:R-:W-:Y:S02]  /*10d0*/  DFMA R8, R6, R8, 6.75539944105574400000e+15 ;  /* 0x433800000608742b */ /* 0x000fe40000000008 */
[----:B------:R-:W-:Y:S01]  /*10e0*/  FSETP.GEU.AND P0, PT, |R7|, 4.1917929649353027344, PT ;  /* 0x4086232b0700780b */ /* 0x000fe20003f0e200 */
[----:B------:R-:W-:-:S05]  /*10f0*/  DADD R4, R4, -R6 ;  /* 0x0000000004047229 */ /* 0x000fca0000000806 */
[----:B------:R-:W-:-:S03]  /*1100*/  DADD R14, R8, -6.75539944105574400000e+15 ;  /* 0xc3380000080e7429 */ /* 0x000fc60000000000 */
[----:B------:R-:W-:-:S05]  /*1110*/  DADD R12, R12, R4 ;  /* 0x000000000c0c7229 */ /* 0x000fca0000000004 */
[----:B------:R-:W-:Y:S01]  /*1120*/  DFMA R16, R14, -UR6, R6 ;  /* 0x800000060e107c2b */ /* 0x000fe20008000006 */
[----:B------:R-:W-:Y:S01]  /*1130*/  UMOV UR6, 0x3b39803f ;  /* 0x3b39803f00067882 */ /* 0x000fe20000000000 */
[----:B------:R-:W-:-:S06]  /*1140*/  UMOV UR7, 0x3c7abc9e ;  /* 0x3c7abc9e00077882 */ /* 0x000fcc0000000000 */
[----:B------:R-:W-:Y:S01]  /*1150*/  DFMA R14, R14, -UR6, R16 ;  /* 0x800000060e0e7c2b */ /* 0x000fe20008000010 */
[----:B------:R-:W-:Y:S01]  /*1160*/  UMOV UR6, 0x69ce2bdf ;  /* 0x69ce2bdf00067882 */ /* 0x000fe20000000000 */
[----:B------:R-:W-:Y:S01]  /*1170*/  IMAD.MOV.U32 R16, RZ, RZ, -0x35dec16 ;  /* 0xfca213eaff107424 */ /* 0x000fe200078e00ff */
[----:B------:R-:W-:Y:S01]  /*1180*/  UMOV UR7, 0x3e5ade15 ;  /* 0x3e5ade1500077882 */ /* 0x000fe20000000000 */
[----:B------:R-:W-:-:S06]  /*1190*/  IMAD.MOV.U32 R17, RZ, RZ, 0x3e928af3 ;  /* 0x3e928af3ff117424 */ /* 0x000fcc00078e00ff */
[----:B------:R-:W-:Y:S01]  /*11a0*/  DFMA R16, R14, UR6, R16 ;  /* 0x000000060e107c2b */ /* 0x000fe20008000010 */
        /* <DEDUP_REMOVED lines=24> */
[----:B------:R-:W-:-:S08]  /*1330*/  DFMA R16, R14, R16, 1 ;  /* 0x3ff000000e10742b */ /* 0x000fd00000000010 */
[----:B------:R-:W-:-:S10]  /*1340*/  DFMA R14, R14, R16, 1 ;  /* 0x3ff000000e0e742b */ /* 0x000fd40000000010 */
[----:B------:R-:W-:Y:S02]  /*1350*/  IMAD R5, R8, 0x100000, R15 ;  /* 0x0010000008057824 */ /* 0x000fe400078e020f */
[----:B------:R-:W-:Y:S01]  /*1360*/  IMAD.MOV.U32 R4, RZ, RZ, R14 ;  /* 0x000000ffff047224 */ /* 0x000fe200078e000e */
[----:B------:R-:W-:Y:S06]  /*1370*/  @!P0 BRA `(.L_x_10) ;  /* 0x0000000000308947 */ /* 0x000fec0003800000 */
[----:B------:R-:W-:Y:S01]  /*1380*/  FSETP.GEU.AND P1, PT, |R7|, 4.2275390625, PT ;  /* 0x408748000700780b */ /* 0x000fe20003f2e200 */
[C---:B------:R-:W-:Y:S02]  /*1390*/  DADD R16, R6.reuse, +INF ;  /* 0x7ff0000006107429 */ /* 0x040fe40000000000 */
[----:B------:R-:W-:-:S08]  /*13a0*/  DSETP.GEU.AND P0, PT, R6, RZ, PT ;  /* 0x000000ff0600722a */ /* 0x000fd00003f0e000 */
[----:B------:R-:W-:Y:S02]  /*13b0*/  FSEL R5, R17, RZ, P0 ;  /* 0x000000ff11057208 */ /* 0x000fe40000000000 */
[----:B------:R-:W-:-:S04]  /*13c0*/  @!P1 LEA.HI R4, R8, R8, RZ, 0x1 ;  /* 0x0000000808049211 */ /* 0x000fc800078f08ff */
[----:B------:R-:W-:Y:S02]  /*13d0*/  @!P1 SHF.R.S32.HI R7, RZ, 0x1, R4 ;  /* 0x00000001ff079819 */ /* 0x000fe40000011404 */
[----:B------:R-:W-:-:S03]  /*13e0*/  FSEL R4, R16, RZ, P0 ;  /* 0x000000ff10047208 */ /* 0x000fc60000000000 */
[----:B------:R-:W-:Y:S02]  /*13f0*/  @!P1 IMAD.IADD R6, R8, 0x1, -R7 ;  /* 0x0000000108069824 */ /* 0x000fe400078e0a07 */
[----:B------:R-:W-:-:S03]  /*1400*/  @!P1 IMAD R15, R7, 0x100000, R15 ;  /* 0x00100000070f9824 */ /* 0x000fc600078e020f */
[----:B------:R-:W-:Y:S01]  /*1410*/  @!P1 LEA R7, R6, 0x3ff00000, 0x14 ;  /* 0x3ff0000006079811 */ /* 0x000fe200078ea0ff */
[----:B------:R-:W-:-:S06]  /*1420*/  @!P1 IMAD.MOV.U32 R6, RZ, RZ, RZ ;  /* 0x000000ffff069224 */ /* 0x000fcc00078e00ff */
[----:B------:R-:W-:-:S11]  /*1430*/  @!P1 DMUL R4, R14, R6 ;  /* 0x000000060e049228 */ /* 0x000fd60000000000 */
.L_x_10:
[----:B------:R-:W-:Y:S01]  /*1440*/  DFMA R6, R12, R4, R4 ;  /* 0x000000040c06722b */ /* 0x000fe20000000004 */
[----:B------:R-:W-:Y:S01]  /*1450*/  IMAD.MOV.U32 R11, RZ, RZ, 0x0 ;  /* 0x00000000ff0b7424 */ /* 0x000fe200078e00ff */
[----:B------:R-:W-:-:S08]  /*1460*/  DSETP.NEU.AND P0, PT, |R4|, +INF , PT ;  /* 0x7ff000000400742a */ /* 0x000fd00003f0d200 */
[----:B------:R-:W-:Y:S02]  /*1470*/  FSEL R13, R4, R6, !P0 ;  /* 0x00000006040d7208 */ /* 0x000fe40004000000 */
[----:B------:R-:W-:Y:S01]  /*1480*/  FSEL R12, R5, R7, !P0 ;  /* 0x00000007050c7208 */ /* 0x000fe20004000000 */
[----:B------:R-:W-:Y:S06]  /*1490*/  RET.REL.NODEC R10 `(_Z12squareKernelPfS_i) ;  /* 0xffffffe80ad87950 */ /* 0x000fec0003c3ffff */
.L_x_11:
[----:B------:R-:W-:-:S00]  /*14a0*/  BRA `(.L_x_11) ;  /* 0xfffffffc00fc7947 */ /* 0x000fc0000383ffff */
[----:B------:R-:W-:-:S00]  /*14b0*/  NOP ;  /* 0x0000000000007918 */ /* 0x000fc00000000000 */
        /* <DEDUP_REMOVED lines=12> */
.L_x_13:


//--------------------- .nv.shared.reserved.0     --------------------------
	.section	.nv.shared.reserved.0,"aw",@nobits
	.weak		__nv_reservedSMEM_offset_0_alias
	.size		__nv_reservedSMEM_offset_0_alias, 0, 64
	.other		__nv_reservedSMEM_offset_0_alias,@"STO_CUDA_RESERVED_SHARED STV_DEFAULT"
__nv_reservedSMEM_offset_0_alias:
	.zero		0
	.zero		64


//--------------------- .nv.constant0._Z12squareKernelPfS_i --------------------------
	.section	.nv.constant0._Z12squareKernelPfS_i,"a",@progbits
	.sectionflags	@""
	.align	4
.nv.constant0._Z12squareKernelPfS_i:
	.zero		916


//--------------------- SYMBOLS --------------------------

	.type		.nv.reservedSmem.offset0,@object
	.size		.nv.reservedSmem.offset0,0x4
